	.headerflags	@"EF_CUDA_TEXMODE_UNIFIED EF_CUDA_64BIT_ADDRESS EF_CUDA_ACCELERATORS EF_CUDA_SM90 EF_CUDA_VIRTUAL_SM(EF_CUDA_SM90)"
	.elftype	@"ET_EXEC"


//--------------------- .nv.info                  --------------------------
	.section	.nv.info,"",@"SHT_CUDA_INFO"
	.align	4


	//----- nvinfo : EIATTR_REGCOUNT
	.align		4
        /*0000*/ 	.byte	0x04, 0x2f
        /*0002*/ 	.short	(.L_3 - .L_2)
	.align		4
.L_2:
        /*0004*/ 	.word	index@(triton_poi_fused__native_batch_norm_legit_no_training_add_convolution_relu_threshold_backward_2)
        /*0008*/ 	.word	0x00000018


	//----- nvinfo : EIATTR_MIN_STACK_SIZE
	.align		4
.L_3:
        /*000c*/ 	.byte	0x04, 0x12
        /*000e*/ 	.short	(.L_5 - .L_4)
	.align		4
.L_4:
        /*0010*/ 	.word	index@(triton_poi_fused__native_batch_norm_legit_no_training_add_convolution_relu_threshold_backward_2)
        /*0014*/ 	.word	0x00000000


	//----- nvinfo : EIATTR_FRAME_SIZE
	.align		4
.L_5:
        /*0018*/ 	.byte	0x04, 0x11
        /*001a*/ 	.short	(.L_7 - .L_6)
	.align		4
.L_6:
        /*001c*/ 	.word	index@(triton_poi_fused__native_batch_norm_legit_no_training_add_convolution_relu_threshold_backward_2)
        /*0020*/ 	.word	0x00000000


	//----- nvinfo : EIATTR_MIN_STACK_SIZE
	.align		4
.L_7:
        /*0024*/ 	.byte	0x04, 0x12
        /*0026*/ 	.short	(.L_9 - .L_8)
	.align		4
.L_8:
        /*0028*/ 	.word	index@(triton_poi_fused__native_batch_norm_legit_no_training_add_convolution_relu_threshold_backward_2)
        /*002c*/ 	.word	0x00000000
.L_9:


//--------------------- .nv.info.triton_poi_fused__native_batch_norm_legit_no_training_add_convolution_relu_threshold_backward_2 --------------------------
	.section	.nv.info.triton_poi_fused__native_batch_norm_legit_no_training_add_convolution_relu_threshold_backward_2,"",@"SHT_CUDA_INFO"
	.sectionflags	@""
	.align	4


	//----- nvinfo : EIATTR_CUDA_API_VERSION
	.align		4
        /*0000*/ 	.byte	0x04, 0x37
        /*0002*/ 	.short	(.L_11 - .L_10)
.L_10:
        /*0004*/ 	.word	0x0000007c


	//----- nvinfo : EIATTR_KPARAM_INFO
	.align		4
.L_11:
        /*0008*/ 	.byte	0x04, 0x17
        /*000a*/ 	.short	(.L_13 - .L_12)
.L_12:
        /*000c*/ 	.word	0x00000000
        /*0010*/ 	.short	0x0009
        /*0012*/ 	.short	0x0048
        /*0014*/ 	.byte	0x00, 0xf0, 0x11, 0x00


	//----- nvinfo : EIATTR_KPARAM_INFO
	.align		4
.L_13:
        /*0018*/ 	.byte	0x04, 0x17
        /*001a*/ 	.short	(.L_15 - .L_14)
.L_14:
        /*001c*/ 	.word	0x00000000
        /*0020*/ 	.short	0x0008
        /*0022*/ 	.short	0x0040
        /*0024*/ 	.byte	0x00, 0xf4, 0x21, 0x00


	//----- nvinfo : EIATTR_KPARAM_INFO
	.align		4
.L_15:
        /*0028*/ 	.byte	0x04, 0x17
        /*002a*/ 	.short	(.L_17 - .L_16)
.L_16:
        /*002c*/ 	.word	0x00000000
        /*0030*/ 	.short	0x0007
        /*0032*/ 	.short	0x0038
        /*0034*/ 	.byte	0x00, 0xf4, 0x21, 0x00


	//----- nvinfo : EIATTR_KPARAM_INFO
	.align		4
.L_17:
        /*0038*/ 	.byte	0x04, 0x17
        /*003a*/ 	.short	(.L_19 - .L_18)
.L_18:
        /*003c*/ 	.word	0x00000000
        /*0040*/ 	.short	0x0006
        /*0042*/ 	.short	0x0030
        /*0044*/ 	.byte	0x00, 0xf4, 0x21, 0x00


	//----- nvinfo : EIATTR_KPARAM_INFO
	.align		4
.L_19:
        /*0048*/ 	.byte	0x04, 0x17
        /*004a*/ 	.short	(.L_21 - .L_20)
.L_20:
        /*004c*/ 	.word	0x00000000
        /*0050*/ 	.short	0x0005
        /*0052*/ 	.short	0x0028
        /*0054*/ 	.byte	0x00, 0xf4, 0x21, 0x00


	//----- nvinfo : EIATTR_KPARAM_INFO
	.align		4
.L_21:
        /*0058*/ 	.byte	0x04, 0x17
        /*005a*/ 	.short	(.L_23 - .L_22)
.L_22:
        /*005c*/ 	.word	0x00000000
        /*0060*/ 	.short	0x0004
        /*0062*/ 	.short	0x0020
        /*0064*/ 	.byte	0x00, 0xf4, 0x21, 0x00


	//----- nvinfo : EIATTR_KPARAM_INFO
	.align		4
.L_23:
        /*0068*/ 	.byte	0x04, 0x17
        /*006a*/ 	.short	(.L_25 - .L_24)
.L_24:
        /*006c*/ 	.word	0x00000000
        /*0070*/ 	.short	0x0003
        /*0072*/ 	.short	0x0018
        /*0074*/ 	.byte	0x00, 0xf4, 0x21, 0x00


	//----- nvinfo : EIATTR_KPARAM_INFO
	.align		4
.L_25:
        /*0078*/ 	.byte	0x04, 0x17
        /*007a*/ 	.short	(.L_27 - .L_26)
.L_26:
        /*007c*/ 	.word	0x00000000
        /*0080*/ 	.short	0x0002
        /*0082*/ 	.short	0x0010
        /*0084*/ 	.byte	0x00, 0xf4, 0x21, 0x00


	//----- nvinfo : EIATTR_KPARAM_INFO
	.align		4
.L_27:
        /*0088*/ 	.byte	0x04, 0x17
        /*008a*/ 	.short	(.L_29 - .L_28)
.L_28:
        /*008c*/ 	.word	0x00000000
        /*0090*/ 	.short	0x0001
        /*0092*/ 	.short	0x0008
        /*0094*/ 	.byte	0x00, 0xf4, 0x21, 0x00


	//----- nvinfo : EIATTR_KPARAM_INFO
	.align		4
.L_29:
        /*0098*/ 	.byte	0x04, 0x17
        /*009a*/ 	.short	(.L_31 - .L_30)
.L_30:
        /*009c*/ 	.word	0x00000000
        /*00a0*/ 	.short	0x0000
        /*00a2*/ 	.short	0x0000
        /*00a4*/ 	.byte	0x00, 0xf4, 0x21, 0x00


	//----- nvinfo : EIATTR_SPARSE_MMA_MASK
	.align		4
.L_31:
        /*00a8*/ 	.byte	0x03, 0x50
        /*00aa*/ 	.short	0x0000


	//----- nvinfo : EIATTR_MAXREG_COUNT
	.align		4
        /*00ac*/ 	.byte	0x03, 0x1b
        /*00ae*/ 	.short	0x00ff


	//----- nvinfo : EIATTR_EXIT_INSTR_OFFSETS
	.align		4
        /*00b0*/ 	.byte	0x04, 0x1c
        /*00b2*/ 	.short	(.L_33 - .L_32)


	//   ....[0]....
.L_32:
        /*00b4*/ 	.word	0x00000490


	//----- nvinfo : EIATTR_REQNTID
	.align		4
.L_33:
        /*00b8*/ 	.byte	0x04, 0x10
        /*00ba*/ 	.short	(.L_35 - .L_34)
.L_34:
        /*00bc*/ 	.word	0x00000100
        /*00c0*/ 	.word	0x00000001
        /*00c4*/ 	.word	0x00000001


	//----- nvinfo : EIATTR_CBANK_PARAM_SIZE
	.align		4
.L_35:
        /*00c8*/ 	.byte	0x03, 0x19
        /*00ca*/ 	.short	0x004c


	//----- nvinfo : EIATTR_PARAM_CBANK
	.align		4
        /*00cc*/ 	.byte	0x04, 0x0a
        /*00ce*/ 	.short	(.L_37 - .L_36)
	.align		4
.L_36:
        /*00d0*/ 	.word	index@(.nv.constant0.triton_poi_fused__native_batch_norm_legit_no_training_add_convolution_relu_threshold_backward_2)
        /*00d4*/ 	.short	0x0210
        /*00d6*/ 	.short	0x004c


	//----- nvinfo : EIATTR_SW_WAR
	.align		4
.L_37:
        /*00d8*/ 	.byte	0x04, 0x36
        /*00da*/ 	.short	(.L_39 - .L_38)
.L_38:
        /*00dc*/ 	.word	0x00000008
.L_39:


//--------------------- .nv.callgraph             --------------------------
	.section	.nv.callgraph,"",@"SHT_CUDA_CALLGRAPH"
	.align	4
	.sectionentsize	8
	.align		4
        /*0000*/ 	.word	0x00000000
	.align		4
        /*0004*/ 	.word	0xffffffff
	.align		4
        /*0008*/ 	.word	0x00000000
	.align		4
        /*000c*/ 	.word	0xfffffffe
	.align		4
        /*0010*/ 	.word	0x00000000
	.align		4
        /*0014*/ 	.word	0xfffffffd
	.align		4
        /*0018*/ 	.word	0x00000000
	.align		4
        /*001c*/ 	.word	0xfffffffc


//--------------------- .nv.constant4             --------------------------
	.section	.nv.constant4,"a",@progbits
	.align	8
	.align		8
.nv.constant4:
        /*0000*/ 	.dword	_$_str
	.align		8
        /*0008*/ 	.dword	_$_str_$_2


//--------------------- .text.triton_poi_fused__native_batch_norm_legit_no_training_add_convolution_relu_threshold_backward_2 --------------------------
	.section	.text.triton_poi_fused__native_batch_norm_legit_no_training_add_convolution_relu_threshold_backward_2,"ax",@progbits
	.align	128
        .global         triton_poi_fused__native_batch_norm_legit_no_training_add_convolution_relu_threshold_backward_2
        .type           triton_poi_fused__native_batch_norm_legit_no_training_add_convolution_relu_threshold_backward_2,@function
        .size           triton_poi_fused__native_batch_norm_legit_no_training_add_convolution_relu_threshold_backward_2,(.L_x_1 - triton_poi_fused__native_batch_norm_legit_no_training_add_convolution_relu_threshold_backward_2)
        .other          triton_poi_fused__native_batch_norm_legit_no_training_add_convolution_relu_threshold_backward_2,@"STO_CUDA_ENTRY STV_DEFAULT"
triton_poi_fused__native_batch_norm_legit_no_training_add_convolution_relu_threshold_backward_2:
.text.triton_poi_fused__native_batch_norm_legit_no_training_add_convolution_relu_threshold_backward_2:
[----:B------:R-:W-:Y:S01]  /*0000*/  LDC R1, c[0x0][0x28] ;  /* 0x00000a00ff017b82 */ /* 0x000fe20000000800 */
[----:B------:R-:W1:Y:S01]  /*0010*/  S2R R0, SR_TID.X ;  /* 0x0000000000007919 */ /* 0x000e620000002100 */
[----:B------:R-:W-:-:S06]  /*0020*/  ULDC.64 UR4, c[0x0][0x208] ;  /* 0x0000820000047ab9 */ /* 0x000fcc0000000a00 */
[----:B------:R-:W2:Y:S01]  /*0030*/  LDC.64 R16, c[0x0][0x218] ;  /* 0x00008600ff107b82 */ /* 0x000ea20000000a00 */
[----:B------:R-:W-:Y:S01]  /*0040*/  ULDC.64 UR6, c[0x0][0x250] ;  /* 0x0000940000067ab9 */ /* 0x000fe20000000a00 */
[----:B------:R-:W3:Y:S06]  /*0050*/  S2R R5, SR_CTAID.X ;  /* 0x0000000000057919 */ /* 0x000eec0000002500 */
[----:B------:R-:W4:Y:S08]  /*0060*/  LDC.64 R18, c[0x0][0x220] ;  /* 0x00008800ff127b82 */ /* 0x000f300000000a00 */
[----:B------:R-:W5:Y:S08]  /*0070*/  LDC.64 R12, c[0x0][0x230] ;  /* 0x00008c00ff0c7b82 */ /* 0x000f700000000a00 */
[----:B------:R-:W2:Y:S01]  /*0080*/  LDC.64 R10, c[0x0][0x238] ;  /* 0x00008e00ff0a7b82 */ /* 0x000ea20000000a00 */
[----:B-1----:R-:W-:-:S07]  /*0090*/  SHF.L.U32 R0, R0, 0x1, RZ ;  /* 0x0000000100007819 */ /* 0x002fce00000006ff */
[----:B------:R-:W1:Y:S01]  /*00a0*/  LDC.64 R6, c[0x0][0x240] ;  /* 0x00009000ff067b82 */ /* 0x000e620000000a00 */
[----:B---3--:R-:W-:Y:S02]  /*00b0*/  SHF.R.S32.HI R3, RZ, 0x16, R5 ;  /* 0x00000016ff037819 */ /* 0x008fe40000011405 */
[----:B------:R-:W-:Y:S02]  /*00c0*/  LOP3.LUT R0, R0, 0x1fe, RZ, 0xc0, !PT ;  /* 0x000001fe00007812 */ /* 0x000fe400078ec0ff */
[----:B------:R-:W-:Y:S02]  /*00d0*/  SGXT R3, R3, 0x1 ;  /* 0x000000010303781a */ /* 0x000fe40000000200 */
[----:B------:R-:W-:Y:S02]  /*00e0*/  LEA R0, R5, R0, 0x9 ;  /* 0x0000000005007211 */ /* 0x000fe400078e48ff */
[----:B------:R-:W3:Y:S02]  /*00f0*/  LDC.64 R4, c[0x0][0x228] ;  /* 0x00008a00ff047b82 */ /* 0x000ee40000000a00 */
[----:B------:R-:W-:-:S04]  /*0100*/  LEA.HI R3, R3, R0, RZ, 0xc ;  /* 0x0000000003037211 */ /* 0x000fc800078f60ff */
[----:B------:R-:W-:-:S04]  /*0110*/  SHF.R.S32.HI R3, RZ, 0xc, R3 ;  /* 0x0000000cff037819 */ /* 0x000fc80000011403 */
[----:B------:R-:W-:-:S04]  /*0120*/  LEA.HI R2, R3, R3, RZ, 0x6 ;  /* 0x0000000303027211 */ /* 0x000fc800078f30ff */
[----:B------:R-:W-:-:S04]  /*0130*/  LOP3.LUT R2, R2, 0xffffffc0, RZ, 0xc0, !PT ;  /* 0xffffffc002027812 */ /* 0x000fc800078ec0ff */
[----:B------:R-:W-:Y:S02]  /*0140*/  IADD3 R15, R3, -R2, RZ ;  /* 0x80000002030f7210 */ /* 0x000fe40007ffe0ff */
[----:B------:R-:W1:Y:S03]  /*0150*/  LDC.64 R2, c[0x0][0x210] ;  /* 0x00008400ff027b82 */ /* 0x000e660000000a00 */
[----:B---3--:R-:W-:-:S05]  /*0160*/  IMAD.WIDE R4, R15, 0x4, R4 ;  /* 0x000000040f047825 */ /* 0x008fca00078e0204 */
[----:B------:R-:W3:Y:S01]  /*0170*/  LDG.E.EL R8, desc[UR4][R4.64] ;  /* 0x0000000404087981 */ /* 0x000ee2000c2e1900 */
[----:B--2---:R-:W-:-:S04]  /*0180*/  IMAD.WIDE R16, R15, 0x4, R16 ;  /* 0x000000040f107825 */ /* 0x004fc800078e0210 */
[----:B----4-:R-:W-:Y:S01]  /*0190*/  IMAD.WIDE R18, R15, 0x4, R18 ;  /* 0x000000040f127825 */ /* 0x010fe200078e0212 */
[----:B------:R-:W2:Y:S04]  /*01a0*/  LDG.E.EL R9, desc[UR4][R16.64] ;  /* 0x0000000410097981 */ /* 0x000ea8000c2e1900 */
[----:B------:R-:W4:Y:S01]  /*01b0*/  LDG.E.EL R14, desc[UR4][R18.64] ;  /* 0x00000004120e7981 */ /* 0x000f22000c2e1900 */
[----:B01----:R-:W-:-:S05]  /*01c0*/  IMAD.WIDE R2, R0, 0x4, R2 ;  /* 0x0000000400027825 */ /* 0x003fca00078e0202 */
[----:B------:R-:W2:Y:S01]  /*01d0*/  LDG.E.64 R4, desc[UR4][R2.64] ;  /* 0x0000000402047981 */ /* 0x000ea2000c1e1b00 */
[----:B-----5:R-:W-:-:S04]  /*01e0*/  IMAD.WIDE R12, R15, 0x4, R12 ;  /* 0x000000040f0c7825 */ /* 0x020fc800078e020c */
[----:B------:R-:W-:Y:S02]  /*01f0*/  IMAD.WIDE R20, R15, 0x4, R10 ;  /* 0x000000040f147825 */ /* 0x000fe400078e020a */
[----:B------:R0:W5:Y:S04]  /*0200*/  LDG.E.EL R10, desc[UR4][R12.64] ;  /* 0x000000040c0a7981 */ /* 0x000168000c2e1900 */
[----:B------:R-:W5:Y:S01]  /*0210*/  LDG.E.EL R11, desc[UR4][R20.64] ;  /* 0x00000004140b7981 */ /* 0x000f62000c2e1900 */
[----:B------:R-:W-:-:S06]  /*0220*/  IMAD.WIDE R6, R0, 0x4, R6 ;  /* 0x0000000400067825 */ /* 0x000fcc00078e0206 */
[----:B------:R-:W2:Y:S01]  /*0230*/  LDG.E.64 R6, desc[UR4][R6.64] ;  /* 0x0000000406067981 */ /* 0x000ea2000c1e1b00 */
[----:B0-----:R-:W-:Y:S01]  /*0240*/  HFMA2.MMA R12, -RZ, RZ, 1.625, 0 ;  /* 0x3e800000ff0c7435 */ /* 0x001fe200000001ff */
[----:B---3--:R-:W-:-:S04]  /*0250*/  FADD R8, R8, 9.9999997473787516356e-06 ;  /* 0x3727c5ac08087421 */ /* 0x008fc80000000000 */
[----:B------:R-:W0:Y:S02]  /*0260*/  MUFU.SQRT R15, R8 ;  /* 0x00000008000f7308 */ /* 0x000e240000002000 */
[C---:B0-----:R-:W-:Y:S02]  /*0270*/  FSETP.GT.AND P0, PT, R15.reuse, 8.50705917302346158658e+37, PT ;  /* 0x7e8000000f00780b */ /* 0x041fe40003f04000 */
[----:B------:R-:W-:-:S11]  /*0280*/  FSETP.GEU.AND P1, PT, R15, 1.175494350822287508e-38, PT ;  /* 0x008000000f00780b */ /* 0x000fd60003f2e000 */
[----:B------:R-:W-:-:S04]  /*0290*/  @P0 FMUL R15, R15, 0.25 ;  /* 0x3e8000000f0f0820 */ /* 0x000fc80000400000 */
[----:B------:R-:W-:-:S06]  /*02a0*/  @!P1 FMUL R15, R15, 16777216 ;  /* 0x4b8000000f0f9820 */ /* 0x000fcc0000400000 */
[----:B------:R-:W0:Y:S01]  /*02b0*/  MUFU.RCP R15, R15 ;  /* 0x0000000f000f7308 */ /* 0x000e220000001000 */
[----:B------:R-:W-:Y:S01]  /*02c0*/  FSEL R12, R12, 1, P0 ;  /* 0x3f8000000c0c7808 */ /* 0x000fe20000000000 */
[--C-:B--2---:R-:W-:Y:S01]  /*02d0*/  FADD R4, R4, R9.reuse ;  /* 0x0000000904047221 */ /* 0x104fe20000000000 */
[----:B------:R-:W-:-:S03]  /*02e0*/  FADD R5, R5, R9 ;  /* 0x0000000905057221 */ /* 0x000fc60000000000 */
[----:B------:R-:W-:Y:S01]  /*02f0*/  @!P1 FMUL R12, R12, 16777216 ;  /* 0x4b8000000c0c9820 */ /* 0x000fe20000400000 */
[C---:B----4-:R-:W-:Y:S01]  /*0300*/  FADD R13, -R14.reuse, R4 ;  /* 0x000000040e0d7221 */ /* 0x050fe20000000100 */
[----:B------:R-:W-:Y:S02]  /*0310*/  FADD R9, -R14, R5 ;  /* 0x000000050e097221 */ /* 0x000fe40000000100 */
[----:B0-----:R-:W-:-:S04]  /*0320*/  FMUL R12, R15, R12 ;  /* 0x0000000c0f0c7220 */ /* 0x001fc80000400000 */
[C---:B------:R-:W-:Y:S01]  /*0330*/  FMUL R13, R12.reuse, R13 ;  /* 0x0000000d0c0d7220 */ /* 0x040fe20000400000 */
[----:B------:R-:W-:Y:S02]  /*0340*/  FMUL R12, R12, R9 ;  /* 0x000000090c0c7220 */ /* 0x000fe40000400000 */
[----:B------:R-:W0:Y:S01]  /*0350*/  LDC.64 R8, c[0x0][0x248] ;  /* 0x00009200ff087b82 */ /* 0x000e220000000a00 */
[C-C-:B-----5:R-:W-:Y:S01]  /*0360*/  FFMA R13, R10.reuse, R13, R11.reuse ;  /* 0x0000000d0a0d7223 */ /* 0x160fe2000000000b */
[----:B------:R-:W-:-:S04]  /*0370*/  FFMA R12, R10, R12, R11 ;  /* 0x0000000c0a0c7223 */ /* 0x000fc8000000000b */
[C---:B------:R-:W-:Y:S02]  /*0380*/  FSETP.GEU.AND P0, PT, R13.reuse, RZ, PT ;  /* 0x000000ff0d00720b */ /* 0x040fe40003f0e000 */
[C---:B------:R-:W-:Y:S02]  /*0390*/  FSETP.GEU.AND P1, PT, R12.reuse, RZ, PT ;  /* 0x000000ff0c00720b */ /* 0x040fe40003f2e000 */
[----:B------:R-:W-:Y:S02]  /*03a0*/  FSEL R13, R13, RZ, P0 ;  /* 0x000000ff0d0d7208 */ /* 0x000fe40000000000 */
[----:B------:R-:W-:Y:S02]  /*03b0*/  FSEL R12, R12, RZ, P1 ;  /* 0x000000ff0c0c7208 */ /* 0x000fe40000800000 */
[----:B------:R-:W-:Y:S02]  /*03c0*/  FSETP.GTU.AND P1, PT, R13, RZ, PT ;  /* 0x000000ff0d00720b */ /* 0x000fe40003f2c000 */
[----:B------:R-:W-:Y:S01]  /*03d0*/  FSETP.GTU.AND P0, PT, R12, RZ, PT ;  /* 0x000000ff0c00720b */ /* 0x000fe20003f0c000 */
[----:B------:R-:W-:Y:S01]  /*03e0*/  FADD R7, R7, R12 ;  /* 0x0000000c07077221 */ /* 0x000fe20000000000 */
[----:B------:R-:W-:-:S02]  /*03f0*/  IADD3 R10, P2, R0, UR6, RZ ;  /* 0x00000006000a7c10 */ /* 0x000fc4000ff5e0ff */
[----:B------:R-:W-:Y:S02]  /*0400*/  SEL R12, RZ, 0x1, P1 ;  /* 0x00000001ff0c7807 */ /* 0x000fe40000800000 */
[----:B------:R-:W-:Y:S01]  /*0410*/  SEL R15, RZ, 0x100, P0 ;  /* 0x00000100ff0f7807 */ /* 0x000fe20000000000 */
[----:B------:R-:W-:Y:S01]  /*0420*/  FADD R6, R6, R13 ;  /* 0x0000000d06067221 */ /* 0x000fe20000000000 */
[C---:B0-----:R-:W-:Y:S01]  /*0430*/  IMAD.WIDE R8, R0.reuse, 0x4, R8 ;  /* 0x0000000400087825 */ /* 0x041fe200078e0208 */
[----:B------:R-:W-:Y:S02]  /*0440*/  LEA.HI.X.SX32 R11, R0, UR7, 0x1, P2 ;  /* 0x00000007000b7c11 */ /* 0x000fe400090f0eff */
[----:B------:R-:W-:Y:S01]  /*0450*/  IADD3 R15, R12, R15, RZ ;  /* 0x0000000f0c0f7210 */ /* 0x000fe20007ffe0ff */
[----:B------:R-:W-:Y:S04]  /*0460*/  STG.E.64 desc[UR4][R2.64], R4 ;  /* 0x0000000402007986 */ /* 0x000fe8000c101b04 */
[----:B------:R-:W-:Y:S04]  /*0470*/  STG.E.64 desc[UR4][R8.64], R6 ;  /* 0x0000000608007986 */ /* 0x000fe8000c101b04 */
[----:B------:R-:W-:Y:S01]  /*0480*/  STG.E.U16 desc[UR4][R10.64], R15 ;  /* 0x0000000f0a007986 */ /* 0x000fe2000c101504 */
[----:B------:R-:W-:Y:S05]  /*0490*/  EXIT ;  /* 0x000000000000794d */ /* 0x000fea0003800000 */
.L_x_0:
[----:B------:R-:W-:-:S00]  /*04a0*/  BRA `(.L_x_0) ;  /* 0xfffffffc00fc7947 */ /* 0x000fc0000383ffff */
[----:B------:R-:W-:-:S00]  /*04b0*/  NOP ;  /* 0x0000000000007918 */ /* 0x000fc00000000000 */
        /* <DEDUP_REMOVED lines=12> */
.L_x_1:


//--------------------- .nv.global.init           --------------------------
	.section	.nv.global.init,"aw",@progbits
.nv.global.init:
	.type		_$_str,@object
	.size		_$_str,(_$_str_$_2 - _$_str)
_$_str:
        /*0000*/ 	.byte	0x5f, 0x5f, 0x43, 0x55, 0x44, 0x41, 0x5f, 0x46, 0x54, 0x5a, 0x00
	.type		_$_str_$_2,@object
	.size		_$_str_$_2,(.L_1 - _$_str_$_2)
_$_str_$_2:
        /*000b*/ 	.byte	0x5f, 0x5f, 0x43, 0x55, 0x44, 0x41, 0x5f, 0x50, 0x52, 0x45, 0x43, 0x5f, 0x53, 0x51, 0x52, 0x54
        /*001b*/ 	.byte	0x00
.L_1:


//--------------------- .nv.constant0.triton_poi_fused__native_batch_norm_legit_no_training_add_convolution_relu_threshold_backward_2 --------------------------
	.section	.nv.constant0.triton_poi_fused__native_batch_norm_legit_no_training_add_convolution_relu_threshold_backward_2,"a",@progbits
	.sectionflags	@""
	.align	4
.nv.constant0.triton_poi_fused__native_batch_norm_legit_no_training_add_convolution_relu_threshold_backward_2:
	.zero		604
